//
// Generated by NVIDIA NVVM Compiler
//
// Compiler Build ID: CL-36424714
// Cuda compilation tools, release 13.0, V13.0.88
// Based on NVVM 20.0.0
//

.version 9.0
.target sm_100
.address_size 64

	// .globl	_Z4calcPdS_

.visible .entry _Z4calcPdS_(
	.param .u64 .ptr .align 1 _Z4calcPdS__param_0,
	.param .u64 .ptr .align 1 _Z4calcPdS__param_1
)
{
	.reg .pred 	%p<9>;
	.reg .b32 	%r<20>;
	.reg .b64 	%rd<35>;
	.reg .b64 	%fd<48>;

	ld.param.u64 	%rd3, [_Z4calcPdS__param_0];
	ld.param.u64 	%rd4, [_Z4calcPdS__param_1];
	cvta.to.global.u64 	%rd1, %rd4;
	cvta.to.global.u64 	%rd2, %rd3;
	mov.u32 	%r4, %ctaid.x;
	mov.u32 	%r5, %ntid.x;
	mov.u32 	%r6, %ctaid.y;
	mov.u32 	%r7, %ntid.y;
	mov.u32 	%r8, %tid.x;
	mov.u32 	%r9, %tid.y;
	add.s32 	%r10, %r9, %r8;
	mad.lo.s32 	%r11, %r6, %r7, %r10;
	mad.lo.s32 	%r1, %r4, %r5, %r11;
	and.b32  	%r12, %r1, 31;
	setp.ne.s32 	%p1, %r12, 0;
	@%p1 bra 	$L__BB0_2;
	mul.wide.s32 	%rd32, %r1, 8;
	add.s64 	%rd33, %rd2, %rd32;
	ld.global.f64 	%fd47, [%rd33];
	add.s64 	%rd34, %rd1, %rd32;
	st.global.f64 	[%rd34], %fd47;
	bra.uni 	$L__BB0_13;
$L__BB0_2:
	add.s32 	%r2, %r1, 31;
	setp.gt.u32 	%p2, %r2, 62;
	and.b32  	%r3, %r1, -2147483617;
	setp.ne.s32 	%p3, %r3, 31;
	or.pred  	%p4, %p2, %p3;
	@%p4 bra 	$L__BB0_4;
	mul.wide.u32 	%rd27, %r1, 8;
	add.s64 	%rd28, %rd2, %rd27;
	ld.global.f64 	%fd41, [%rd28];
	add.s32 	%r19, %r1, -1;
	mul.wide.u32 	%rd29, %r19, 8;
	add.s64 	%rd30, %rd2, %rd29;
	ld.global.f64 	%fd42, [%rd30];
	add.f64 	%fd43, %fd41, %fd42;
	ld.global.f64 	%fd44, [%rd28+256];
	add.f64 	%fd45, %fd43, %fd44;
	div.rn.f64 	%fd46, %fd45, 0d4008000000000000;
	add.s64 	%rd31, %rd1, %rd27;
	st.global.f64 	[%rd31], %fd46;
	bra.uni 	$L__BB0_13;
$L__BB0_4:
	setp.gt.u32 	%p5, %r2, 62;
	@%p5 bra 	$L__BB0_6;
	mul.wide.s32 	%rd22, %r1, 8;
	add.s64 	%rd23, %rd2, %rd22;
	ld.global.f64 	%fd33, [%rd23];
	ld.global.f64 	%fd34, [%rd23+8];
	add.f64 	%fd35, %fd33, %fd34;
	ld.global.f64 	%fd36, [%rd23+-8];
	add.f64 	%fd37, %fd35, %fd36;
	add.s32 	%r18, %r1, 32;
	mul.wide.u32 	%rd24, %r18, 8;
	add.s64 	%rd25, %rd2, %rd24;
	ld.global.f64 	%fd38, [%rd25];
	add.f64 	%fd39, %fd37, %fd38;
	mul.f64 	%fd40, %fd39, 0d3FD0000000000000;
	add.s64 	%rd26, %rd1, %rd22;
	st.global.f64 	[%rd26], %fd40;
	bra.uni 	$L__BB0_13;
$L__BB0_6:
	setp.ne.s32 	%p6, %r1, 1023;
	@%p6 bra 	$L__BB0_8;
	ld.global.f64 	%fd27, [%rd2+8184];
	ld.global.f64 	%fd28, [%rd2+8176];
	add.f64 	%fd29, %fd27, %fd28;
	ld.global.f64 	%fd30, [%rd2+7928];
	add.f64 	%fd31, %fd29, %fd30;
	div.rn.f64 	%fd32, %fd31, 0d4008000000000000;
	st.global.f64 	[%rd1+8184], %fd32;
	bra.uni 	$L__BB0_13;
$L__BB0_8:
	setp.ne.s32 	%p7, %r3, 31;
	@%p7 bra 	$L__BB0_10;
	mul.wide.u32 	%rd15, %r1, 8;
	add.s64 	%rd16, %rd2, %rd15;
	ld.global.f64 	%fd19, [%rd16];
	add.s32 	%r16, %r1, -1;
	mul.wide.u32 	%rd17, %r16, 8;
	add.s64 	%rd18, %rd2, %rd17;
	ld.global.f64 	%fd20, [%rd18];
	add.f64 	%fd21, %fd19, %fd20;
	ld.global.f64 	%fd22, [%rd16+256];
	add.f64 	%fd23, %fd21, %fd22;
	add.s32 	%r17, %r1, -32;
	mul.wide.u32 	%rd19, %r17, 8;
	add.s64 	%rd20, %rd2, %rd19;
	ld.global.f64 	%fd24, [%rd20];
	add.f64 	%fd25, %fd23, %fd24;
	mul.f64 	%fd26, %fd25, 0d3FD0000000000000;
	add.s64 	%rd21, %rd1, %rd15;
	st.global.f64 	[%rd21], %fd26;
	bra.uni 	$L__BB0_13;
$L__BB0_10:
	and.b32  	%r13, %r1, -32;
	setp.ne.s32 	%p8, %r13, 992;
	@%p8 bra 	$L__BB0_12;
	mul.wide.u32 	%rd8, %r1, 8;
	add.s64 	%rd9, %rd2, %rd8;
	ld.global.f64 	%fd11, [%rd9];
	ld.global.f64 	%fd12, [%rd9+8];
	add.f64 	%fd13, %fd11, %fd12;
	add.s32 	%r14, %r1, -1;
	mul.wide.u32 	%rd10, %r14, 8;
	add.s64 	%rd11, %rd2, %rd10;
	ld.global.f64 	%fd14, [%rd11];
	add.f64 	%fd15, %fd13, %fd14;
	add.s32 	%r15, %r1, -32;
	mul.wide.u32 	%rd12, %r15, 8;
	add.s64 	%rd13, %rd2, %rd12;
	ld.global.f64 	%fd16, [%rd13];
	add.f64 	%fd17, %fd15, %fd16;
	mul.f64 	%fd18, %fd17, 0d3FD0000000000000;
	add.s64 	%rd14, %rd1, %rd8;
	st.global.f64 	[%rd14], %fd18;
	bra.uni 	$L__BB0_13;
$L__BB0_12:
	mul.wide.s32 	%rd5, %r1, 8;
	add.s64 	%rd6, %rd2, %rd5;
	ld.global.f64 	%fd1, [%rd6];
	ld.global.f64 	%fd2, [%rd6+8];
	add.f64 	%fd3, %fd1, %fd2;
	ld.global.f64 	%fd4, [%rd6+-8];
	add.f64 	%fd5, %fd3, %fd4;
	ld.global.f64 	%fd6, [%rd6+256];
	add.f64 	%fd7, %fd5, %fd6;
	ld.global.f64 	%fd8, [%rd6+-256];
	add.f64 	%fd9, %fd7, %fd8;
	div.rn.f64 	%fd10, %fd9, 0d4014000000000000;
	add.s64 	%rd7, %rd1, %rd5;
	st.global.f64 	[%rd7], %fd10;
$L__BB0_13:
	bar.sync 	0;
	ret;

}


// ===== COMPILED SASS (sm_100) =====

	.target	sm_100

	.elftype	@"ET_EXEC"


//--------------------- .note.nv.tkinfo           --------------------------
	.section	.note.nv.tkinfo,"",@"SHT_NOTE"
	.sectionflags	@"SHF_NOTE_NV_TKINFO"
	.tkinfo
        /*0018*/ 	.word	0x00000002
        /*0030*/ 	.string	""
        /*0030*/ 	.string	"ptxas"
        /*0030*/ 	.string	"Cuda compilation tools, release 13.0, V13.0.88"
        /*0030*/ 	.string	"Build cuda_13.0.r13.0/compiler.36424714_0"
        /*0030*/ 	.string	"-arch sm_100 -m 64 "



//--------------------- .note.nv.cuinfo           --------------------------
	.section	.note.nv.cuinfo,"",@"SHT_NOTE"
	.sectionflags	@"SHF_NOTE_NV_CUINFO"
        /*0018*/ 	.short	0x0002
        /*001a*/ 	.short	0x0064
        /*001c*/ 	.short	0x0082
	.zero		2


//--------------------- .nv.info                  --------------------------
	.section	.nv.info,"",@"SHT_CUDA_INFO"
	.align	4


	//----- nvinfo : EIATTR_REGCOUNT
	.align		4
        /*0000*/ 	.byte	0x04, 0x2f
        /*0002*/ 	.short	(.L_1 - .L_0)
	.align		4
.L_0:
        /*0004*/ 	.word	index@(_Z4calcPdS_)
        /*0008*/ 	.word	0x00000019


	//----- nvinfo : EIATTR_FRAME_SIZE
	.align		4
.L_1:
        /*000c*/ 	.byte	0x04, 0x11
        /*000e*/ 	.short	(.L_3 - .L_2)
	.align		4
.L_2:
        /*0010*/ 	.word	index@($__internal_0_$__cuda_sm20_div_rn_f64_full)
        /*0014*/ 	.word	0x00000000


	//----- nvinfo : EIATTR_FRAME_SIZE
	.align		4
.L_3:
        /*0018*/ 	.byte	0x04, 0x11
        /*001a*/ 	.short	(.L_5 - .L_4)
	.align		4
.L_4:
        /*001c*/ 	.word	index@(_Z4calcPdS_)
        /*0020*/ 	.word	0x00000000


	//----- nvinfo : EIATTR_MIN_STACK_SIZE
	.align		4
.L_5:
        /*0024*/ 	.byte	0x04, 0x12
        /*0026*/ 	.short	(.L_7 - .L_6)
	.align		4
.L_6:
        /*0028*/ 	.word	index@(_Z4calcPdS_)
        /*002c*/ 	.word	0x00000000
.L_7:


//--------------------- .nv.compat                --------------------------
	.section	.nv.compat,"",@"SHT_CUDA_COMPAT_INFO"
	.align	4
        /*0000*/ 	.byte	0x02, 0x09, 0x00, 0x00, 0x02, 0x02, 0x01, 0x00, 0x02, 0x05, 0x05, 0x00, 0x03, 0x07, 0x01, 0x01
        /*0010*/ 	.byte	0x02, 0x03, 0x00, 0x00, 0x02, 0x06, 0x01, 0x00, 0x04, 0x0b, 0x08, 0x00, 0x01, 0x00, 0x00, 0x00
        /*0020*/ 	.byte	0x00, 0x00, 0x00, 0x00


//--------------------- .nv.info._Z4calcPdS_      --------------------------
	.section	.nv.info._Z4calcPdS_,"",@"SHT_CUDA_INFO"
	.sectionflags	@""
	.align	4


	//----- nvinfo : EIATTR_CUDA_API_VERSION
	.align		4
        /*0000*/ 	.byte	0x04, 0x37
        /*0002*/ 	.short	(.L_9 - .L_8)
.L_8:
        /*0004*/ 	.word	0x00000082


	//----- nvinfo : EIATTR_KPARAM_INFO
	.align		4
.L_9:
        /*0008*/ 	.byte	0x04, 0x17
        /*000a*/ 	.short	(.L_11 - .L_10)
.L_10:
        /*000c*/ 	.word	0x00000000
        /*0010*/ 	.short	0x0001
        /*0012*/ 	.short	0x0008
        /*0014*/ 	.byte	0x00, 0xf5, 0x21, 0x00


	//----- nvinfo : EIATTR_KPARAM_INFO
	.align		4
.L_11:
        /*0018*/ 	.byte	0x04, 0x17
        /*001a*/ 	.short	(.L_13 - .L_12)
.L_12:
        /*001c*/ 	.word	0x00000000
        /*0020*/ 	.short	0x0000
        /*0022*/ 	.short	0x0000
        /*0024*/ 	.byte	0x00, 0xf5, 0x21, 0x00


	//----- nvinfo : EIATTR_SPARSE_MMA_MASK
	.align		4
.L_13:
        /*0028*/ 	.byte	0x03, 0x50
        /*002a*/ 	.short	0x0000


	//----- nvinfo : EIATTR_MAXREG_COUNT
	.align		4
        /*002c*/ 	.byte	0x03, 0x1b
        /*002e*/ 	.short	0x00ff


	//----- nvinfo : EIATTR_NUM_BARRIERS
	.align		4
        /*0030*/ 	.byte	0x02, 0x4c
        /*0032*/ 	.byte	0x01
	.zero		1


	//----- nvinfo : EIATTR_MERCURY_ISA_VERSION
	.align		4
        /*0034*/ 	.byte	0x03, 0x5f
        /*0036*/ 	.short	0x0101


	//----- nvinfo : EIATTR_VRC_CTA_INIT_COUNT
	.align		4
        /*0038*/ 	.byte	0x02, 0x4a
	.zero		1
	.zero		1


	//----- nvinfo : EIATTR_EXIT_INSTR_OFFSETS
	.align		4
        /*003c*/ 	.byte	0x04, 0x1c
        /*003e*/ 	.short	(.L_15 - .L_14)


	//   ....[0]....
.L_14:
        /*0040*/ 	.word	0x00000bc0


	//----- nvinfo : EIATTR_CRS_STACK_SIZE
	.align		4
.L_15:
        /*0044*/ 	.byte	0x04, 0x1e
        /*0046*/ 	.short	(.L_17 - .L_16)
.L_16:
        /*0048*/ 	.word	0x00000000


	//----- nvinfo : EIATTR_CBANK_PARAM_SIZE
	.align		4
.L_17:
        /*004c*/ 	.byte	0x03, 0x19
        /*004e*/ 	.short	0x0010


	//----- nvinfo : EIATTR_PARAM_CBANK
	.align		4
        /*0050*/ 	.byte	0x04, 0x0a
        /*0052*/ 	.short	(.L_19 - .L_18)
	.align		4
.L_18:
        /*0054*/ 	.word	index@(.nv.constant0._Z4calcPdS_)
        /*0058*/ 	.short	0x0380
        /*005a*/ 	.short	0x0010


	//----- nvinfo : EIATTR_SW_WAR
	.align		4
.L_19:
        /*005c*/ 	.byte	0x04, 0x36
        /*005e*/ 	.short	(.L_21 - .L_20)
.L_20:
        /*0060*/ 	.word	0x00000008
.L_21:


//--------------------- .nv.callgraph             --------------------------
	.section	.nv.callgraph,"",@"SHT_CUDA_CALLGRAPH"
	.align	4
	.sectionentsize	8
	.align		4
        /*0000*/ 	.word	0x00000000
	.align		4
        /*0004*/ 	.word	0xffffffff
	.align		4
        /*0008*/ 	.word	0x00000000
	.align		4
        /*000c*/ 	.word	0xfffffffe
	.align		4
        /*0010*/ 	.word	0x00000000
	.align		4
        /*0014*/ 	.word	0xfffffffd
	.align		4
        /*0018*/ 	.word	0x00000000
	.align		4
        /*001c*/ 	.word	0xfffffffc


//--------------------- .text._Z4calcPdS_         --------------------------
	.section	.text._Z4calcPdS_,"ax",@progbits
	.align	128
        .global         _Z4calcPdS_
        .type           _Z4calcPdS_,@function
        .size           _Z4calcPdS_,(.L_x_19 - _Z4calcPdS_)
        .other          _Z4calcPdS_,@"STO_CUDA_ENTRY STV_DEFAULT"
_Z4calcPdS_:
.text._Z4calcPdS_:
[----:B------:R-:W-:Y:S01]  /*0000*/  LDC R1, c[0x0][0x37c] ;  /* 0x0000df00ff017b82 */ /* 0x000fe20000000800 */
[----:B------:R-:W0:Y:S07]  /*0010*/  S2R R0, SR_TID.X ;  /* 0x0000000000007919 */ /* 0x000e2e0000002100 */
[----:B------:R-:W1:Y:S01]  /*0020*/  LDC R3, c[0x0][0x360] ;  /* 0x0000d800ff037b82 */ /* 0x000e620000000800 */
[----:B------:R-:W-:Y:S01]  /*0030*/  BSSY.RECONVERGENT B0, `(.L_x_0) ;  /* 0x00000b7000007945 */ /* 0x000fe20003800200 */
[----:B------:R-:W0:Y:S06]  /*0040*/  S2R R7, SR_TID.Y ;  /* 0x0000000000077919 */ /* 0x000e2c0000002200 */
[----:B------:R-:W2:Y:S08]  /*0050*/  S2UR UR4, SR_CTAID.Y ;  /* 0x00000000000479c3 */ /* 0x000eb00000002600 */
[----:B------:R-:W2:Y:S08]  /*0060*/  LDC R5, c[0x0][0x364] ;  /* 0x0000d900ff057b82 */ /* 0x000eb00000000800 */
[----:B------:R-:W1:Y:S01]  /*0070*/  S2UR UR6, SR_CTAID.X ;  /* 0x00000000000679c3 */ /* 0x000e620000002500 */
[----:B0-----:R-:W-:-:S04]  /*0080*/  IMAD.IADD R0, R0, 0x1, R7 ;  /* 0x0000000100007824 */ /* 0x001fc800078e0207 */
[----:B--2---:R-:W-:Y:S01]  /*0090*/  IMAD R0, R5, UR4, R0 ;  /* 0x0000000405007c24 */ /* 0x004fe2000f8e0200 */
[----:B------:R-:W0:Y:S03]  /*00a0*/  LDCU.64 UR4, c[0x0][0x358] ;  /* 0x00006b00ff0477ac */ /* 0x000e260008000a00 */
[----:B-1----:R-:W-:-:S05]  /*00b0*/  IMAD R0, R3, UR6, R0 ;  /* 0x0000000603007c24 */ /* 0x002fca000f8e0200 */
[----:B------:R-:W-:-:S13]  /*00c0*/  LOP3.LUT P0, RZ, R0, 0x1f, RZ, 0xc0, !PT ;  /* 0x0000001f00ff7812 */ /* 0x000fda000780c0ff */
[----:B0-----:R-:W-:Y:S05]  /*00d0*/  @P0 BRA `(.L_x_1) ;  /* 0x00000000001c0947 */ /* 0x001fea0003800000 */
[----:B------:R-:W0:Y:S08]  /*00e0*/  LDC.64 R2, c[0x0][0x380] ;  /* 0x0000e000ff027b82 */ /* 0x000e300000000a00 */
[----:B------:R-:W1:Y:S01]  /*00f0*/  LDC.64 R4, c[0x0][0x388] ;  /* 0x0000e200ff047b82 */ /* 0x000e620000000a00 */
[----:B0-----:R-:W-:-:S06]  /*0100*/  IMAD.WIDE R2, R0, 0x8, R2 ;  /* 0x0000000800027825 */ /* 0x001fcc00078e0202 */
[----:B------:R-:W2:Y:S01]  /*0110*/  LDG.E.64 R2, desc[UR4][R2.64] ;  /* 0x0000000402027981 */ /* 0x000ea2000c1e1b00 */
[----:B-1----:R-:W-:-:S05]  /*0120*/  IMAD.WIDE R4, R0, 0x8, R4 ;  /* 0x0000000800047825 */ /* 0x002fca00078e0204 */
[----:B--2---:R0:W-:Y:S01]  /*0130*/  STG.E.64 desc[UR4][R4.64], R2 ;  /* 0x0000000204007986 */ /* 0x0041e2000c101b04 */
[----:B------:R-:W-:Y:S05]  /*0140*/  BRA `(.L_x_2) ;  /* 0x0000000800947947 */ /* 0x000fea0003800000 */
.L_x_1:
[C---:B------:R-:W-:Y:S01]  /*0150*/  LOP3.LUT R3, R0.reuse, 0x8000001f, RZ, 0xc0, !PT ;  /* 0x8000001f00037812 */ /* 0x040fe200078ec0ff */
[----:B------:R-:W-:Y:S02]  /*0160*/  VIADD R2, R0, 0x1f ;  /* 0x0000001f00027836 */ /* 0x000fe40000000000 */
[----:B------:R-:W-:Y:S01]  /*0170*/  IMAD.MOV.U32 R4, RZ, RZ, RZ ;  /* 0x000000ffff047224 */ /* 0x000fe200078e00ff */
[----:B------:R-:W-:-:S04]  /*0180*/  ISETP.NE.AND P0, PT, R3, 0x1f, PT ;  /* 0x0000001f0300780c */ /* 0x000fc80003f05270 */
[----:B------:R-:W-:-:S13]  /*0190*/  ISETP.GT.U32.OR P1, PT, R2, 0x3e, P0 ;  /* 0x0000003e0200780c */ /* 0x000fda0000724470 */
[----:B------:R-:W-:Y:S05]  /*01a0*/  @P1 BRA `(.L_x_3) ;  /* 0x0000000000881947 */ /* 0x000fea0003800000 */
[----:B------:R-:W0:Y:S01]  /*01b0*/  LDC.64 R2, c[0x0][0x380] ;  /* 0x0000e000ff027b82 */ /* 0x000e220000000a00 */
[----:B------:R-:W-:-:S04]  /*01c0*/  VIADD R9, R0, 0xffffffff ;  /* 0xffffffff00097836 */ /* 0x000fc80000000000 */
[----:B0-----:R-:W-:-:S04]  /*01d0*/  IMAD.WIDE.U32 R8, R9, 0x8, R2 ;  /* 0x0000000809087825 */ /* 0x001fc800078e0002 */
[----:B------:R-:W-:Y:S02]  /*01e0*/  IMAD.WIDE.U32 R2, R0, 0x8, R2 ;  /* 0x0000000800027825 */ /* 0x000fe400078e0002 */
[----:B------:R-:W2:Y:S04]  /*01f0*/  LDG.E.64 R8, desc[UR4][R8.64] ;  /* 0x0000000408087981 */ /* 0x000ea8000c1e1b00 */
[----:B------:R-:W2:Y:S04]  /*0200*/  LDG.E.64 R6, desc[UR4][R2.64] ;  /* 0x0000000402067981 */ /* 0x000ea8000c1e1b00 */
[----:B------:R-:W3:Y:S01]  /*0210*/  LDG.E.64 R10, desc[UR4][R2.64+0x100] ;  /* 0x00010004020a7981 */ /* 0x000ee2000c1e1b00 */
[----:B------:R-:W0:Y:S01]  /*0220*/  MUFU.RCP64H R13, 3 ;  /* 0x40080000000d7908 */ /* 0x000e220000001800 */
[----:B------:R-:W-:-:S02]  /*0230*/  HFMA2 R17, -RZ, RZ, 2.015625, 0 ;  /* 0x40080000ff117431 */ /* 0x000fc400000001ff */
[----:B------:R-:W-:Y:S01]  /*0240*/  IMAD.MOV.U32 R16, RZ, RZ, 0x0 ;  /* 0x00000000ff107424 */ /* 0x000fe200078e00ff */
[----:B------:R-:W-:Y:S01]  /*0250*/  BSSY.RECONVERGENT B1, `(.L_x_4) ;  /* 0x0000013000017945 */ /* 0x000fe20003800200 */
[----:B------:R-:W-:-:S06]  /*0260*/  IMAD.MOV.U32 R12, RZ, RZ, 0x1 ;  /* 0x00000001ff0c7424 */ /* 0x000fcc00078e00ff */
[----:B0-----:R-:W-:-:S08]  /*0270*/  DFMA R14, R12, -R16, 1 ;  /* 0x3ff000000c0e742b */ /* 0x001fd00000000810 */
[----:B------:R-:W-:-:S08]  /*0280*/  DFMA R14, R14, R14, R14 ;  /* 0x0000000e0e0e722b */ /* 0x000fd0000000000e */
[----:B------:R-:W-:-:S08]  /*0290*/  DFMA R14, R12, R14, R12 ;  /* 0x0000000e0c0e722b */ /* 0x000fd0000000000c */
[----:B------:R-:W-:-:S08]  /*02a0*/  DFMA R12, R14, -R16, 1 ;  /* 0x3ff000000e0c742b */ /* 0x000fd00000000810 */
[----:B------:R-:W-:Y:S02]  /*02b0*/  DFMA R12, R14, R12, R14 ;  /* 0x0000000c0e0c722b */ /* 0x000fe4000000000e */
[----:B--2---:R-:W-:-:S08]  /*02c0*/  DADD R6, R6, R8 ;  /* 0x0000000006067229 */ /* 0x004fd00000000008 */
[----:B---3--:R-:W-:-:S08]  /*02d0*/  DADD R6, R6, R10 ;  /* 0x0000000006067229 */ /* 0x008fd0000000000a */
[----:B------:R-:W-:Y:S02]  /*02e0*/  DMUL R2, R6, R12 ;  /* 0x0000000c06027228 */ /* 0x000fe40000000000 */
[----:B------:R-:W-:-:S06]  /*02f0*/  FSETP.GEU.AND P1, PT, |R7|, 6.5827683646048100446e-37, PT ;  /* 0x036000000700780b */ /* 0x000fcc0003f2e200 */
[----:B------:R-:W-:-:S08]  /*0300*/  DFMA R8, R2, -3, R6 ;  /* 0xc00800000208782b */ /* 0x000fd00000000006 */
[----:B------:R-:W-:-:S10]  /*0310*/  DFMA R2, R12, R8, R2 ;  /* 0x000000080c02722b */ /* 0x000fd40000000002 */
[----:B------:R-:W-:-:S05]  /*0320*/  FFMA R5, RZ, 2.125, R3 ;  /* 0x40080000ff057823 */ /* 0x000fca0000000003 */
[----:B------:R-:W-:-:S13]  /*0330*/  FSETP.GT.AND P0, PT, |R5|, 1.469367938527859385e-39, PT ;  /* 0x001000000500780b */ /* 0x000fda0003f04200 */
[----:B------:R-:W-:Y:S05]  /*0340*/  @P0 BRA P1, `(.L_x_5) ;  /* 0x00000000000c0947 */ /* 0x000fea0000800000 */
[----:B------:R-:W-:Y:S01]  /*0350*/  IMAD.MOV.U32 R5, RZ, RZ, 0x40080000 ;  /* 0x40080000ff057424 */ /* 0x000fe200078e00ff */
[----:B------:R-:W-:-:S07]  /*0360*/  MOV R10, 0x380 ;  /* 0x00000380000a7802 */ /* 0x000fce0000000f00 */
[----:B------:R-:W-:Y:S05]  /*0370*/  CALL.REL.NOINC `($__internal_0_$__cuda_sm20_div_rn_f64_full) ;  /* 0x0000000800147944 */ /* 0x000fea0003c00000 */
.L_x_5:
[----:B------:R-:W-:Y:S05]  /*0380*/  BSYNC.RECONVERGENT B1 ;  /* 0x0000000000017941 */ /* 0x000fea0003800200 */
.L_x_4:
[----:B------:R-:W0:Y:S02]  /*0390*/  LDC.64 R4, c[0x0][0x388] ;  /* 0x0000e200ff047b82 */ /* 0x000e240000000a00 */
[----:B0-----:R-:W-:-:S05]  /*03a0*/  IMAD.WIDE.U32 R4, R0, 0x8, R4 ;  /* 0x0000000800047825 */ /* 0x001fca00078e0004 */
[----:B------:R0:W-:Y:S01]  /*03b0*/  STG.E.64 desc[UR4][R4.64], R2 ;  /* 0x0000000204007986 */ /* 0x0001e2000c101b04 */
[----:B------:R-:W-:Y:S05]  /*03c0*/  BRA `(.L_x_2) ;  /* 0x0000000400f47947 */ /* 0x000fea0003800000 */
.L_x_3:
[----:B------:R-:W-:-:S13]  /*03d0*/  ISETP.GT.U32.AND P1, PT, R2, 0x3e, PT ;  /* 0x0000003e0200780c */ /* 0x000fda0003f24070 */
[----:B------:R-:W-:Y:S05]  /*03e0*/  @P1 BRA `(.L_x_6) ;  /* 0x0000000000401947 */ /* 0x000fea0003800000 */
[----:B------:R-:W0:Y:S01]  /*03f0*/  LDC.64 R8, c[0x0][0x380] ;  /* 0x0000e000ff087b82 */ /* 0x000e220000000a00 */
[C---:B------:R-:W-:Y:S02]  /*0400*/  VIADD R13, R0.reuse, 0x20 ;  /* 0x00000020000d7836 */ /* 0x040fe40000000000 */
[----:B0-----:R-:W-:-:S05]  /*0410*/  IMAD.WIDE R10, R0, 0x8, R8 ;  /* 0x00000008000a7825 */ /* 0x001fca00078e0208 */
[----:B------:R-:W2:Y:S04]  /*0420*/  LDG.E.64 R2, desc[UR4][R10.64] ;  /* 0x000000040a027981 */ /* 0x000ea8000c1e1b00 */
[----:B------:R-:W2:Y:S01]  /*0430*/  LDG.E.64 R4, desc[UR4][R10.64+0x8] ;  /* 0x000008040a047981 */ /* 0x000ea2000c1e1b00 */
[----:B------:R-:W-:-:S03]  /*0440*/  IMAD.WIDE.U32 R8, R13, 0x8, R8 ;  /* 0x000000080d087825 */ /* 0x000fc600078e0008 */
[----:B------:R-:W3:Y:S04]  /*0450*/  LDG.E.64 R6, desc[UR4][R10.64+-0x8] ;  /* 0xfffff8040a067981 */ /* 0x000ee8000c1e1b00 */
[----:B------:R-:W4:Y:S01]  /*0460*/  LDG.E.64 R8, desc[UR4][R8.64] ;  /* 0x0000000408087981 */ /* 0x000f22000c1e1b00 */
[----:B--2---:R-:W-:Y:S01]  /*0470*/  DADD R2, R2, R4 ;  /* 0x0000000002027229 */ /* 0x004fe20000000004 */
[----:B------:R-:W0:Y:S07]  /*0480*/  LDC.64 R4, c[0x0][0x388] ;  /* 0x0000e200ff047b82 */ /* 0x000e2e0000000a00 */
[----:B---3--:R-:W-:-:S08]  /*0490*/  DADD R2, R2, R6 ;  /* 0x0000000002027229 */ /* 0x008fd00000000006 */
[----:B----4-:R-:W-:-:S08]  /*04a0*/  DADD R2, R2, R8 ;  /* 0x0000000002027229 */ /* 0x010fd00000000008 */
[----:B------:R-:W-:Y:S01]  /*04b0*/  DMUL R2, R2, 0.25 ;  /* 0x3fd0000002027828 */ /* 0x000fe20000000000 */
[----:B0-----:R-:W-:-:S06]  /*04c0*/  IMAD.WIDE R4, R0, 0x8, R4 ;  /* 0x0000000800047825 */ /* 0x001fcc00078e0204 */
[----:B------:R0:W-:Y:S01]  /*04d0*/  STG.E.64 desc[UR4][R4.64], R2 ;  /* 0x0000000204007986 */ /* 0x0001e2000c101b04 */
[----:B------:R-:W-:Y:S05]  /*04e0*/  BRA `(.L_x_2) ;  /* 0x0000000400ac7947 */ /* 0x000fea0003800000 */
.L_x_6:
[----:B------:R-:W-:-:S13]  /*04f0*/  ISETP.NE.AND P1, PT, R0, 0x3ff, PT ;  /* 0x000003ff0000780c */ /* 0x000fda0003f25270 */
[----:B------:R-:W-:Y:S05]  /*0500*/  @P1 BRA `(.L_x_7) ;  /* 0x0000000000781947 */ /* 0x000fea0003800000 */
[----:B------:R-:W0:Y:S02]  /*0510*/  LDC.64 R10, c[0x0][0x380] ;  /* 0x0000e000ff0a7b82 */ /* 0x000e240000000a00 */
[----:B0-----:R-:W2:Y:S04]  /*0520*/  LDG.E.64 R2, desc[UR4][R10.64+0x1ff8] ;  /* 0x001ff8040a027981 */ /* 0x001ea8000c1e1b00 */
[----:B------:R-:W2:Y:S04]  /*0530*/  LDG.E.64 R6, desc[UR4][R10.64+0x1ff0] ;  /* 0x001ff0040a067981 */ /* 0x000ea8000c1e1b00 */
[----:B------:R-:W3:Y:S01]  /*0540*/  LDG.E.64 R8, desc[UR4][R10.64+0x1ef8] ;  /* 0x001ef8040a087981 */ /* 0x000ee2000c1e1b00 */
[----:B------:R-:W0:Y:S01]  /*0550*/  MUFU.RCP64H R13, 3 ;  /* 0x40080000000d7908 */ /* 0x000e220000001800 */
[----:B------:R-:W-:-:S02]  /*0560*/  HFMA2 R15, -RZ, RZ, 2.015625, 0 ;  /* 0x40080000ff0f7431 */ /* 0x000fc400000001ff */
[----:B------:R-:W-:Y:S02]  /*0570*/  IMAD.MOV.U32 R14, RZ, RZ, 0x0 ;  /* 0x00000000ff0e7424 */ /* 0x000fe400078e00ff */
        /* <DEDUP_REMOVED lines=15> */
[----:B------:R-:W-:Y:S01]  /*0670*/  IMAD.MOV.U32 R6, RZ, RZ, R8 ;  /* 0x000000ffff067224 */ /* 0x000fe200078e0008 */
[----:B------:R-:W-:Y:S01]  /*0680*/  MOV R10, 0x6c0 ;  /* 0x000006c0000a7802 */ /* 0x000fe20000000f00 */
[----:B------:R-:W-:Y:S02]  /*0690*/  IMAD.MOV.U32 R7, RZ, RZ, R9 ;  /* 0x000000ffff077224 */ /* 0x000fe400078e0009 */
[----:B------:R-:W-:-:S07]  /*06a0*/  IMAD.MOV.U32 R5, RZ, RZ, 0x40080000 ;  /* 0x40080000ff057424 */ /* 0x000fce00078e00ff */
[----:B------:R-:W-:Y:S05]  /*06b0*/  CALL.REL.NOINC `($__internal_0_$__cuda_sm20_div_rn_f64_full) ;  /* 0x0000000400447944 */ /* 0x000fea0003c00000 */
.L_x_8:
[----:B------:R-:W0:Y:S02]  /*06c0*/  LDC.64 R4, c[0x0][0x388] ;  /* 0x0000e200ff047b82 */ /* 0x000e240000000a00 */
[----:B0-----:R1:W-:Y:S01]  /*06d0*/  STG.E.64 desc[UR4][R4.64+0x1ff8], R2 ;  /* 0x001ff80204007986 */ /* 0x0013e2000c101b04 */
[----:B------:R-:W-:Y:S05]  /*06e0*/  BRA `(.L_x_2) ;  /* 0x00000004002c7947 */ /* 0x000fea0003800000 */
.L_x_7:
[----:B------:R-:W-:Y:S05]  /*06f0*/  @P0 BRA `(.L_x_9) ;  /* 0x0000000000480947 */ /* 0x000fea0003800000 */
[----:B------:R-:W0:Y:S01]  /*0700*/  LDC.64 R8, c[0x0][0x380] ;  /* 0x0000e000ff087b82 */ /* 0x000e220000000a00 */
[C---:B------:R-:W-:Y:S01]  /*0710*/  IADD3 R5, PT, PT, R0.reuse, -0x1, RZ ;  /* 0xffffffff00057810 */ /* 0x040fe20007ffe0ff */
[----:B------:R-:W-:-:S04]  /*0720*/  VIADD R13, R0, 0xffffffe0 ;  /* 0xffffffe0000d7836 */ /* 0x000fc80000000000 */
[----:B0-----:R-:W-:-:S04]  /*0730*/  IMAD.WIDE.U32 R4, R5, 0x8, R8 ;  /* 0x0000000805047825 */ /* 0x001fc800078e0008 */
[C-C-:B------:R-:W-:Y:S02]  /*0740*/  IMAD.WIDE.U32 R10, R0.reuse, 0x8, R8.reuse ;  /* 0x00000008000a7825 */ /* 0x140fe400078e0008 */
[----:B------:R-:W2:Y:S04]  /*0750*/  LDG.E.64 R4, desc[UR4][R4.64] ;  /* 0x0000000404047981 */ /* 0x000ea8000c1e1b00 */
[----:B------:R-:W2:Y:S01]  /*0760*/  LDG.E.64 R2, desc[UR4][R10.64] ;  /* 0x000000040a027981 */ /* 0x000ea2000c1e1b00 */
[----:B------:R-:W-:Y:S02]  /*0770*/  IMAD.WIDE.U32 R8, R13, 0x8, R8 ;  /* 0x000000080d087825 */ /* 0x000fe400078e0008 */
[----:B------:R-:W0:Y:S01]  /*0780*/  LDC.64 R12, c[0x0][0x388] ;  /* 0x0000e200ff0c7b82 */ /* 0x000e220000000a00 */
[----:B------:R-:W3:Y:S04]  /*0790*/  LDG.E.64 R6, desc[UR4][R10.64+0x100] ;  /* 0x000100040a067981 */ /* 0x000ee8000c1e1b00 */
[----:B------:R-:W4:Y:S01]  /*07a0*/  LDG.E.64 R8, desc[UR4][R8.64] ;  /* 0x0000000408087981 */ /* 0x000f22000c1e1b00 */
[----:B0-----:R-:W-:Y:S01]  /*07b0*/  IMAD.WIDE.U32 R12, R0, 0x8, R12 ;  /* 0x00000008000c7825 */ /* 0x001fe200078e000c */
[----:B--2---:R-:W-:-:S08]  /*07c0*/  DADD R2, R2, R4 ;  /* 0x0000000002027229 */ /* 0x004fd00000000004 */
[----:B---3--:R-:W-:-:S08]  /*07d0*/  DADD R2, R2, R6 ;  /* 0x0000000002027229 */ /* 0x008fd00000000006 */
[----:B----4-:R-:W-:-:S08]  /*07e0*/  DADD R2, R2, R8 ;  /* 0x0000000002027229 */ /* 0x010fd00000000008 */
[----:B------:R-:W-:-:S07]  /*07f0*/  DMUL R2, R2, 0.25 ;  /* 0x3fd0000002027828 */ /* 0x000fce0000000000 */
[----:B------:R2:W-:Y:S01]  /*0800*/  STG.E.64 desc[UR4][R12.64], R2 ;  /* 0x000000020c007986 */ /* 0x0005e2000c101b04 */
[----:B------:R-:W-:Y:S05]  /*0810*/  BRA `(.L_x_2) ;  /* 0x0000000000e07947 */ /* 0x000fea0003800000 */
.L_x_9:
[----:B------:R-:W-:-:S04]  /*0820*/  LOP3.LUT R2, R0, 0xffffffe0, RZ, 0xc0, !PT ;  /* 0xffffffe000027812 */ /* 0x000fc800078ec0ff */
[----:B------:R-:W-:-:S13]  /*0830*/  ISETP.NE.AND P0, PT, R2, 0x3e0, PT ;  /* 0x000003e00200780c */ /* 0x000fda0003f05270 */
[----:B------:R-:W-:Y:S05]  /*0840*/  @P0 BRA `(.L_x_10) ;  /* 0x0000000000480947 */ /* 0x000fea0003800000 */
[----:B------:R-:W0:Y:S01]  /*0850*/  LDC.64 R8, c[0x0][0x380] ;  /* 0x0000e000ff087b82 */ /* 0x000e220000000a00 */
[C---:B------:R-:W-:Y:S02]  /*0860*/  VIADD R7, R0.reuse, 0xffffffff ;  /* 0xffffffff00077836 */ /* 0x040fe40000000000 */
[C---:B------:R-:W-:Y:S02]  /*0870*/  VIADD R13, R0.reuse, 0xffffffe0 ;  /* 0xffffffe0000d7836 */ /* 0x040fe40000000000 */
[----:B0-----:R-:W-:-:S05]  /*0880*/  IMAD.WIDE.U32 R10, R0, 0x8, R8 ;  /* 0x00000008000a7825 */ /* 0x001fca00078e0008 */
[----:B------:R-:W2:Y:S01]  /*0890*/  LDG.E.64 R2, desc[UR4][R10.64] ;  /* 0x000000040a027981 */ /* 0x000ea2000c1e1b00 */
[----:B------:R-:W-:-:S03]  /*08a0*/  IMAD.WIDE.U32 R6, R7, 0x8, R8 ;  /* 0x0000000807067825 */ /* 0x000fc600078e0008 */
        /* <DEDUP_REMOVED lines=9> */
[----:B0-----:R-:W-:-:S06]  /*0940*/  IMAD.WIDE.U32 R4, R0, 0x8, R4 ;  /* 0x0000000800047825 */ /* 0x001fcc00078e0004 */
[----:B------:R3:W-:Y:S01]  /*0950*/  STG.E.64 desc[UR4][R4.64], R2 ;  /* 0x0000000204007986 */ /* 0x0007e2000c101b04 */
[----:B------:R-:W-:Y:S05]  /*0960*/  BRA `(.L_x_2) ;  /* 0x00000000008c7947 */ /* 0x000fea0003800000 */
.L_x_10:
[----:B------:R-:W0:Y:S02]  /*0970*/  LDC.64 R2, c[0x0][0x380] ;  /* 0x0000e000ff027b82 */ /* 0x000e240000000a00 */
[----:B0-----:R-:W-:-:S05]  /*0980*/  IMAD.WIDE R20, R0, 0x8, R2 ;  /* 0x0000000800147825 */ /* 0x001fca00078e0202 */
[----:B------:R-:W2:Y:S04]  /*0990*/  LDG.E.64 R8, desc[UR4][R20.64] ;  /* 0x0000000414087981 */ /* 0x000ea8000c1e1b00 */
[----:B------:R-:W2:Y:S04]  /*09a0*/  LDG.E.64 R10, desc[UR4][R20.64+0x8] ;  /* 0x00000804140a7981 */ /* 0x000ea8000c1e1b00 */
[----:B------:R-:W3:Y:S04]  /*09b0*/  LDG.E.64 R12, desc[UR4][R20.64+-0x8] ;  /* 0xfffff804140c7981 */ /* 0x000ee8000c1e1b00 */
[----:B------:R-:W4:Y:S04]  /*09c0*/  LDG.E.64 R6, desc[UR4][R20.64+0x100] ;  /* 0x0001000414067981 */ /* 0x000f28000c1e1b00 */
[----:B------:R-:W5:Y:S01]  /*09d0*/  LDG.E.64 R2, desc[UR4][R20.64+-0x100] ;  /* 0xffff000414027981 */ /* 0x000f62000c1e1b00 */
[----:B------:R-:W0:Y:S01]  /*09e0*/  MUFU.RCP64H R15, 5 ;  /* 0x40140000000f7908 */ /* 0x000e220000001800 */
[----:B------:R-:W-:Y:S01]  /*09f0*/  IMAD.MOV.U32 R18, RZ, RZ, 0x0 ;  /* 0x00000000ff127424 */ /* 0x000fe200078e00ff */
[----:B------:R-:W-:Y:S01]  /*0a00*/  MOV R19, 0x40140000 ;  /* 0x4014000000137802 */ /* 0x000fe20000000f00 */
[----:B------:R-:W-:Y:S01]  /*0a10*/  IMAD.MOV.U32 R14, RZ, RZ, 0x1 ;  /* 0x00000001ff0e7424 */ /* 0x000fe200078e00ff */
[----:B------:R-:W-:Y:S05]  /*0a20*/  BSSY.RECONVERGENT B1, `(.L_x_11) ;  /* 0x0000014000017945 */ /* 0x000fea0003800200 */
[----:B0-----:R-:W-:-:S08]  /*0a30*/  DFMA R16, R14, -R18, 1 ;  /* 0x3ff000000e10742b */ /* 0x001fd00000000812 */
[----:B------:R-:W-:-:S08]  /*0a40*/  DFMA R16, R16, R16, R16 ;  /* 0x000000101010722b */ /* 0x000fd00000000010 */
[----:B------:R-:W-:Y:S02]  /*0a50*/  DFMA R16, R14, R16, R14 ;  /* 0x000000100e10722b */ /* 0x000fe4000000000e */
[----:B--2---:R-:W-:-:S06]  /*0a60*/  DADD R8, R8, R10 ;  /* 0x0000000008087229 */ /* 0x004fcc000000000a */
[----:B------:R-:W-:Y:S02]  /*0a70*/  DFMA R10, R16, -R18, 1 ;  /* 0x3ff00000100a742b */ /* 0x000fe40000000812 */
[----:B---3--:R-:W-:-:S06]  /*0a80*/  DADD R8, R8, R12 ;  /* 0x0000000008087229 */ /* 0x008fcc000000000c */
[----:B------:R-:W-:Y:S02]  /*0a90*/  DFMA R10, R16, R10, R16 ;  /* 0x0000000a100a722b */ /* 0x000fe40000000010 */
[----:B----4-:R-:W-:-:S08]  /*0aa0*/  DADD R6, R8, R6 ;  /* 0x0000000008067229 */ /* 0x010fd00000000006 */
[----:B-----5:R-:W-:-:S08]  /*0ab0*/  DADD R6, R6, R2 ;  /* 0x0000000006067229 */ /* 0x020fd00000000002 */
[----:B------:R-:W-:Y:S02]  /*0ac0*/  DMUL R2, R6, R10 ;  /* 0x0000000a06027228 */ /* 0x000fe40000000000 */
[----:B------:R-:W-:-:S06]  /*0ad0*/  FSETP.GEU.AND P1, PT, |R7|, 6.5827683646048100446e-37, PT ;  /* 0x036000000700780b */ /* 0x000fcc0003f2e200 */
[----:B------:R-:W-:-:S08]  /*0ae0*/  DFMA R8, R2, -5, R6 ;  /* 0xc01400000208782b */ /* 0x000fd00000000006 */
[----:B------:R-:W-:-:S10]  /*0af0*/  DFMA R2, R10, R8, R2 ;  /* 0x000000080a02722b */ /* 0x000fd40000000002 */
[----:B------:R-:W-:-:S05]  /*0b00*/  FFMA R5, RZ, 2.3125, R3 ;  /* 0x40140000ff057823 */ /* 0x000fca0000000003 */
[----:B------:R-:W-:-:S13]  /*0b10*/  FSETP.GT.AND P0, PT, |R5|, 1.469367938527859385e-39, PT ;  /* 0x001000000500780b */ /* 0x000fda0003f04200 */
[----:B------:R-:W-:Y:S05]  /*0b20*/  @P0 BRA P1, `(.L_x_12) ;  /* 0x00000000000c0947 */ /* 0x000fea0000800000 */
[----:B------:R-:W-:Y:S01]  /*0b30*/  IMAD.MOV.U32 R5, RZ, RZ, 0x40140000 ;  /* 0x40140000ff057424 */ /* 0x000fe200078e00ff */
[----:B------:R-:W-:-:S07]  /*0b40*/  MOV R10, 0xb60 ;  /* 0x00000b60000a7802 */ /* 0x000fce0000000f00 */
[----:B------:R-:W-:Y:S05]  /*0b50*/  CALL.REL.NOINC `($__internal_0_$__cuda_sm20_div_rn_f64_full) ;  /* 0x00000000001c7944 */ /* 0x000fea0003c00000 */
.L_x_12:
[----:B------:R-:W-:Y:S05]  /*0b60*/  BSYNC.RECONVERGENT B1 ;  /* 0x0000000000017941 */ /* 0x000fea0003800200 */
.L_x_11:
[----:B------:R-:W0:Y:S02]  /*0b70*/  LDC.64 R4, c[0x0][0x388] ;  /* 0x0000e200ff047b82 */ /* 0x000e240000000a00 */
[----:B0-----:R-:W-:-:S05]  /*0b80*/  IMAD.WIDE R4, R0, 0x8, R4 ;  /* 0x0000000800047825 */ /* 0x001fca00078e0204 */
[----:B------:R4:W-:Y:S02]  /*0b90*/  STG.E.64 desc[UR4][R4.64], R2 ;  /* 0x0000000204007986 */ /* 0x0009e4000c101b04 */
.L_x_2:
[----:B------:R-:W-:Y:S05]  /*0ba0*/  BSYNC.RECONVERGENT B0 ;  /* 0x0000000000007941 */ /* 0x000fea0003800200 */
.L_x_0:
[----:B------:R-:W-:Y:S06]  /*0bb0*/  BAR.SYNC.DEFER_BLOCKING 0x0 ;  /* 0x0000000000007b1d */ /* 0x000fec0000010000 */
[----:B------:R-:W-:Y:S05]  /*0bc0*/  EXIT ;  /* 0x000000000000794d */ /* 0x000fea0003800000 */
        .weak           $__internal_0_$__cuda_sm20_div_rn_f64_full
        .type           $__internal_0_$__cuda_sm20_div_rn_f64_full,@function
        .size           $__internal_0_$__cuda_sm20_div_rn_f64_full,(.L_x_19 - $__internal_0_$__cuda_sm20_div_rn_f64_full)
$__internal_0_$__cuda_sm20_div_rn_f64_full:
[C---:B------:R-:W-:Y:S01]  /*0bd0*/  FSETP.GEU.AND P0, PT, |R5|.reuse, 1.469367938527859385e-39, PT ;  /* 0x001000000500780b */ /* 0x040fe20003f0e200 */
[----:B------:R-:W-:Y:S01]  /*0be0*/  IMAD.MOV.U32 R16, RZ, RZ, 0x1 ;  /* 0x00000001ff107424 */ /* 0x000fe200078e00ff */
[----:B------:R-:W-:Y:S01]  /*0bf0*/  LOP3.LUT R2, R5, 0x800fffff, RZ, 0xc0, !PT ;  /* 0x800fffff05027812 */ /* 0x000fe200078ec0ff */
[----:B------:R-:W-:Y:S01]  /*0c00*/  BSSY.RECONVERGENT B2, `(.L_x_13) ;  /* 0x0000055000027945 */ /* 0x000fe20003800200 */
[C---:B------:R-:W-:Y:S02]  /*0c10*/  FSETP.GEU.AND P2, PT, |R7|.reuse, 1.469367938527859385e-39, PT ;  /* 0x001000000700780b */ /* 0x040fe40003f4e200 */
[----:B------:R-:W-:Y:S01]  /*0c20*/  LOP3.LUT R3, R2, 0x3ff00000, RZ, 0xfc, !PT ;  /* 0x3ff0000002037812 */ /* 0x000fe200078efcff */
[----:B------:R-:W-:Y:S01]  /*0c30*/  IMAD.MOV.U32 R2, RZ, RZ, R4 ;  /* 0x000000ffff027224 */ /* 0x000fe200078e0004 */
[----:B------:R-:W-:Y:S02]  /*0c40*/  LOP3.LUT R11, R7, 0x7ff00000, RZ, 0xc0, !PT ;  /* 0x7ff00000070b7812 */ /* 0x000fe400078ec0ff */
[----:B------:R-:W-:-:S03]  /*0c50*/  LOP3.LUT R14, R5, 0x7ff00000, RZ, 0xc0, !PT ;  /* 0x7ff00000050e7812 */ /* 0x000fc600078ec0ff */
[----:B------:R-:W-:Y:S01]  /*0c60*/  @!P0 DMUL R2, R4, 8.98846567431157953865e+307 ;  /* 0x7fe0000004028828 */ /* 0x000fe20000000000 */
[----:B------:R-:W-:-:S03]  /*0c70*/  ISETP.GE.U32.AND P1, PT, R11, R14, PT ;  /* 0x0000000e0b00720c */ /* 0x000fc60003f26070 */
[----:B------:R-:W-:Y:S01]  /*0c80*/  @!P2 LOP3.LUT R12, R5, 0x7ff00000, RZ, 0xc0, !PT ;  /* 0x7ff00000050ca812 */ /* 0x000fe200078ec0ff */
[----:B------:R-:W-:Y:S01]  /*0c90*/  @!P2 IMAD.MOV.U32 R18, RZ, RZ, RZ ;  /* 0x000000ffff12a224 */ /* 0x000fe200078e00ff */
[----:B------:R-:W0:Y:S02]  /*0ca0*/  MUFU.RCP64H R17, R3 ;  /* 0x0000000300117308 */ /* 0x000e240000001800 */
[----:B------:R-:W-:Y:S02]  /*0cb0*/  @!P2 ISETP.GE.U32.AND P3, PT, R11, R12, PT ;  /* 0x0000000c0b00a20c */ /* 0x000fe40003f66070 */
[----:B------:R-:W-:-:S04]  /*0cc0*/  MOV R12, 0x1ca00000 ;  /* 0x1ca00000000c7802 */ /* 0x000fc80000000f00 */
[----:B------:R-:W-:-:S04]  /*0cd0*/  @!P2 SEL R13, R12, 0x63400000, !P3 ;  /* 0x634000000c0da807 */ /* 0x000fc80005800000 */
[----:B------:R-:W-:-:S04]  /*0ce0*/  @!P2 LOP3.LUT R13, R13, 0x80000000, R7, 0xf8, !PT ;  /* 0x800000000d0da812 */ /* 0x000fc800078ef807 */
[----:B------:R-:W-:Y:S01]  /*0cf0*/  @!P2 LOP3.LUT R19, R13, 0x100000, RZ, 0xfc, !PT ;  /* 0x001000000d13a812 */ /* 0x000fe200078efcff */
[----:B0-----:R-:W-:-:S08]  /*0d00*/  DFMA R8, R16, -R2, 1 ;  /* 0x3ff000001008742b */ /* 0x001fd00000000802 */
[----:B------:R-:W-:-:S08]  /*0d10*/  DFMA R8, R8, R8, R8 ;  /* 0x000000080808722b */ /* 0x000fd00000000008 */
[----:B------:R-:W-:Y:S01]  /*0d20*/  DFMA R16, R16, R8, R16 ;  /* 0x000000081010722b */ /* 0x000fe20000000010 */
[----:B------:R-:W-:Y:S01]  /*0d30*/  SEL R9, R12, 0x63400000, !P1 ;  /* 0x634000000c097807 */ /* 0x000fe20004800000 */
[----:B------:R-:W-:-:S03]  /*0d40*/  IMAD.MOV.U32 R8, RZ, RZ, R6 ;  /* 0x000000ffff087224 */ /* 0x000fc600078e0006 */
[----:B------:R-:W-:-:S03]  /*0d50*/  LOP3.LUT R9, R9, 0x800fffff, R7, 0xf8, !PT ;  /* 0x800fffff09097812 */ /* 0x000fc600078ef807 */
[----:B------:R-:W-:-:S03]  /*0d60*/  DFMA R20, R16, -R2, 1 ;  /* 0x3ff000001014742b */ /* 0x000fc60000000802 */
[----:B------:R-:W-:-:S05]  /*0d70*/  @!P2 DFMA R8, R8, 2, -R18 ;  /* 0x400000000808a82b */ /* 0x000fca0000000812 */
[----:B------:R-:W-:Y:S01]  /*0d80*/  DFMA R16, R16, R20, R16 ;  /* 0x000000141010722b */ /* 0x000fe20000000010 */
[----:B------:R-:W-:Y:S02]  /*0d90*/  IMAD.MOV.U32 R21, RZ, RZ, R11 ;  /* 0x000000ffff157224 */ /* 0x000fe400078e000b */
[----:B------:R-:W-:Y:S01]  /*0da0*/  IMAD.MOV.U32 R20, RZ, RZ, R14 ;  /* 0x000000ffff147224 */ /* 0x000fe200078e000e */
[----:B------:R-:W-:Y:S02]  /*0db0*/  @!P0 LOP3.LUT R20, R3, 0x7ff00000, RZ, 0xc0, !PT ;  /* 0x7ff0000003148812 */ /* 0x000fe400078ec0ff */
[----:B------:R-:W-:Y:S02]  /*0dc0*/  @!P2 LOP3.LUT R21, R9, 0x7ff00000, RZ, 0xc0, !PT ;  /* 0x7ff000000915a812 */ /* 0x000fe400078ec0ff */
[----:B------:R-:W-:Y:S01]  /*0dd0*/  DMUL R18, R16, R8 ;  /* 0x0000000810127228 */ /* 0x000fe20000000000 */
[----:B------:R-:W-:Y:S01]  /*0de0*/  VIADD R22, R20, 0xffffffff ;  /* 0xffffffff14167836 */ /* 0x000fe20000000000 */
[----:B------:R-:W-:-:S04]  /*0df0*/  IADD3 R13, PT, PT, R21, -0x1, RZ ;  /* 0xffffffff150d7810 */ /* 0x000fc80007ffe0ff */
[----:B------:R-:W-:Y:S02]  /*0e00*/  ISETP.GT.U32.AND P0, PT, R13, 0x7feffffe, PT ;  /* 0x7feffffe0d00780c */ /* 0x000fe40003f04070 */
[----:B------:R-:W-:Y:S02]  /*0e10*/  DFMA R14, R18, -R2, R8 ;  /* 0x80000002120e722b */ /* 0x000fe40000000008 */
[----:B------:R-:W-:-:S06]  /*0e20*/  ISETP.GT.U32.OR P0, PT, R22, 0x7feffffe, P0 ;  /* 0x7feffffe1600780c */ /* 0x000fcc0000704470 */
[----:B------:R-:W-:-:S07]  /*0e30*/  DFMA R14, R16, R14, R18 ;  /* 0x0000000e100e722b */ /* 0x000fce0000000012 */
[----:B------:R-:W-:Y:S05]  /*0e40*/  @P0 BRA `(.L_x_14) ;  /* 0x00000000006c0947 */ /* 0x000fea0003800000 */
[----:B------:R-:W-:-:S04]  /*0e50*/  LOP3.LUT R16, R5, 0x7ff00000, RZ, 0xc0, !PT ;  /* 0x7ff0000005107812 */ /* 0x000fc800078ec0ff */
[CC--:B------:R-:W-:Y:S02]  /*0e60*/  VIADDMNMX R6, R11.reuse, -R16.reuse, 0xb9600000, !PT ;  /* 0xb96000000b067446 */ /* 0x0c0fe40007800910 */
[----:B------:R-:W-:Y:S02]  /*0e70*/  ISETP.GE.U32.AND P0, PT, R11, R16, PT ;  /* 0x000000100b00720c */ /* 0x000fe40003f06070 */
[----:B------:R-:W-:Y:S02]  /*0e80*/  VIMNMX R6, PT, PT, R6, 0x46a00000, PT ;  /* 0x46a0000006067848 */ /* 0x000fe40003fe0100 */
[----:B------:R-:W-:-:S05]  /*0e90*/  SEL R11, R12, 0x63400000, !P0 ;  /* 0x634000000c0b7807 */ /* 0x000fca0004000000 */
[----:B------:R-:W-:Y:S02]  /*0ea0*/  IMAD.IADD R11, R6, 0x1, -R11 ;  /* 0x00000001060b7824 */ /* 0x000fe400078e0a0b */
[----:B------:R-:W-:Y:S02]  /*0eb0*/  IMAD.MOV.U32 R6, RZ, RZ, RZ ;  /* 0x000000ffff067224 */ /* 0x000fe400078e00ff */
[----:B------:R-:W-:-:S06]  /*0ec0*/  VIADD R7, R11, 0x7fe00000 ;  /* 0x7fe000000b077836 */ /* 0x000fcc0000000000 */
[----:B------:R-:W-:-:S10]  /*0ed0*/  DMUL R12, R14, R6 ;  /* 0x000000060e0c7228 */ /* 0x000fd40000000000 */
[----:B------:R-:W-:-:S13]  /*0ee0*/  FSETP.GTU.AND P0, PT, |R13|, 1.469367938527859385e-39, PT ;  /* 0x001000000d00780b */ /* 0x000fda0003f0c200 */
[----:B------:R-:W-:Y:S05]  /*0ef0*/  @P0 BRA `(.L_x_15) ;  /* 0x0000000000940947 */ /* 0x000fea0003800000 */
[----:B------:R-:W-:Y:S01]  /*0f00*/  DFMA R2, R14, -R2, R8 ;  /* 0x800000020e02722b */ /* 0x000fe20000000008 */
[----:B------:R-:W-:-:S09]  /*0f10*/  MOV R6, RZ ;  /* 0x000000ff00067202 */ /* 0x000fd20000000f00 */
[C---:B------:R-:W-:Y:S02]  /*0f20*/  FSETP.NEU.AND P0, PT, R3.reuse, RZ, PT ;  /* 0x000000ff0300720b */ /* 0x040fe40003f0d000 */
[----:B------:R-:W-:-:S04]  /*0f30*/  LOP3.LUT R5, R3, 0x80000000, R5, 0x48, !PT ;  /* 0x8000000003057812 */ /* 0x000fc800078e4805 */
[----:B------:R-:W-:-:S07]  /*0f40*/  LOP3.LUT R7, R5, R7, RZ, 0xfc, !PT ;  /* 0x0000000705077212 */ /* 0x000fce00078efcff */
[----:B------:R-:W-:Y:S05]  /*0f50*/  @!P0 BRA `(.L_x_15) ;  /* 0x00000000007c8947 */ /* 0x000fea0003800000 */
[----:B------:R-:W-:Y:S01]  /*0f60*/  IMAD.MOV R3, RZ, RZ, -R11 ;  /* 0x000000ffff037224 */ /* 0x000fe200078e0a0b */
[----:B------:R-:W-:Y:S01]  /*0f70*/  DMUL.RP R6, R14, R6 ;  /* 0x000000060e067228 */ /* 0x000fe20000008000 */
[----:B------:R-:W-:-:S06]  /*0f80*/  IMAD.MOV.U32 R2, RZ, RZ, RZ ;  /* 0x000000ffff027224 */ /* 0x000fcc00078e00ff */
[----:B------:R-:W-:-:S03]  /*0f90*/  DFMA R2, R12, -R2, R14 ;  /* 0x800000020c02722b */ /* 0x000fc6000000000e */
[----:B------:R-:W-:-:S03]  /*0fa0*/  LOP3.LUT R5, R7, R5, RZ, 0x3c, !PT ;  /* 0x0000000507057212 */ /* 0x000fc600078e3cff */
[----:B------:R-:W-:-:S04]  /*0fb0*/  IADD3 R2, PT, PT, -R11, -0x43300000, RZ ;  /* 0xbcd000000b027810 */ /* 0x000fc80007ffe1ff */
[----:B------:R-:W-:-:S04]  /*0fc0*/  FSETP.NEU.AND P0, PT, |R3|, R2, PT ;  /* 0x000000020300720b */ /* 0x000fc80003f0d200 */
[----:B------:R-:W-:Y:S02]  /*0fd0*/  FSEL R12, R6, R12, !P0 ;  /* 0x0000000c060c7208 */ /* 0x000fe40004000000 */
[----:B------:R-:W-:Y:S01]  /*0fe0*/  FSEL R13, R5, R13, !P0 ;  /* 0x0000000d050d7208 */ /* 0x000fe20004000000 */
[----:B------:R-:W-:Y:S06]  /*0ff0*/  BRA `(.L_x_15) ;  /* 0x0000000000547947 */ /* 0x000fec0003800000 */
.L_x_14:
[----:B------:R-:W-:-:S14]  /*1000*/  DSETP.NAN.AND P0, PT, R6, R6, PT ;  /* 0x000000060600722a */ /* 0x000fdc0003f08000 */
[----:B------:R-:W-:Y:S05]  /*1010*/  @P0 BRA `(.L_x_16) ;  /* 0x0000000000440947 */ /* 0x000fea0003800000 */
[----:B------:R-:W-:-:S14]  /*1020*/  DSETP.NAN.AND P0, PT, R4, R4, PT ;  /* 0x000000040400722a */ /* 0x000fdc0003f08000 */
[----:B------:R-:W-:Y:S05]  /*1030*/  @P0 BRA `(.L_x_17) ;  /* 0x0000000000300947 */ /* 0x000fea0003800000 */
[----:B------:R-:W-:Y:S01]  /*1040*/  ISETP.NE.AND P0, PT, R21, R20, PT ;  /* 0x000000141500720c */ /* 0x000fe20003f05270 */
[----:B------:R-:W-:Y:S02]  /*1050*/  IMAD.MOV.U32 R12, RZ, RZ, 0x0 ;  /* 0x00000000ff0c7424 */ /* 0x000fe400078e00ff */
[----:B------:R-:W-:-:S10]  /*1060*/  IMAD.MOV.U32 R13, RZ, RZ, -0x80000 ;  /* 0xfff80000ff0d7424 */ /* 0x000fd400078e00ff */
[----:B------:R-:W-:Y:S05]  /*1070*/  @!P0 BRA `(.L_x_15) ;  /* 0x0000000000348947 */ /* 0x000fea0003800000 */
[----:B------:R-:W-:Y:S02]  /*1080*/  ISETP.NE.AND P0, PT, R21, 0x7ff00000, PT ;  /* 0x7ff000001500780c */ /* 0x000fe40003f05270 */
[----:B------:R-:W-:Y:S02]  /*1090*/  LOP3.LUT R13, R7, 0x80000000, R5, 0x48, !PT ;  /* 0x80000000070d7812 */ /* 0x000fe400078e4805 */
[----:B------:R-:W-:-:S13]  /*10a0*/  ISETP.EQ.OR P0, PT, R20, RZ, !P0 ;  /* 0x000000ff1400720c */ /* 0x000fda0004702670 */
[----:B------:R-:W-:Y:S02]  /*10b0*/  @P0 LOP3.LUT R2, R13, 0x7ff00000, RZ, 0xfc, !PT ;  /* 0x7ff000000d020812 */ /* 0x000fe400078efcff */
[----:B------:R-:W-:Y:S01]  /*10c0*/  @!P0 MOV R12, RZ ;  /* 0x000000ff000c8202 */ /* 0x000fe20000000f00 */
[----:B------:R-:W-:Y:S02]  /*10d0*/  @P0 IMAD.MOV.U32 R12, RZ, RZ, RZ ;  /* 0x000000ffff0c0224 */ /* 0x000fe400078e00ff */
[----:B------:R-:W-:Y:S01]  /*10e0*/  @P0 IMAD.MOV.U32 R13, RZ, RZ, R2 ;  /* 0x000000ffff0d0224 */ /* 0x000fe200078e0002 */
[----:B------:R-:W-:Y:S06]  /*10f0*/  BRA `(.L_x_15) ;  /* 0x0000000000147947 */ /* 0x000fec0003800000 */
.L_x_17:
[----:B------:R-:W-:Y:S01]  /*1100*/  LOP3.LUT R13, R5, 0x80000, RZ, 0xfc, !PT ;  /* 0x00080000050d7812 */ /* 0x000fe200078efcff */
[----:B------:R-:W-:Y:S01]  /*1110*/  IMAD.MOV.U32 R12, RZ, RZ, R4 ;  /* 0x000000ffff0c7224 */ /* 0x000fe200078e0004 */
[----:B------:R-:W-:Y:S06]  /*1120*/  BRA `(.L_x_15) ;  /* 0x0000000000087947 */ /* 0x000fec0003800000 */
.L_x_16:
[----:B------:R-:W-:Y:S01]  /*1130*/  LOP3.LUT R13, R7, 0x80000, RZ, 0xfc, !PT ;  /* 0x00080000070d7812 */ /* 0x000fe200078efcff */
[----:B------:R-:W-:-:S07]  /*1140*/  IMAD.MOV.U32 R12, RZ, RZ, R6 ;  /* 0x000000ffff0c7224 */ /* 0x000fce00078e0006 */
.L_x_15:
[----:B------:R-:W-:Y:S05]  /*1150*/  BSYNC.RECONVERGENT B2 ;  /* 0x0000000000027941 */ /* 0x000fea0003800200 */
.L_x_13:
[----:B------:R-:W-:Y:S01]  /*1160*/  IMAD.MOV.U32 R11, RZ, RZ, 0x0 ;  /* 0x00000000ff0b7424 */ /* 0x000fe200078e00ff */
[----:B------:R-:W-:Y:S01]  /*1170*/  MOV R2, R12 ;  /* 0x0000000c00027202 */ /* 0x000fe20000000f00 */
[----:B------:R-:W-:Y:S02]  /*1180*/  IMAD.MOV.U32 R3, RZ, RZ, R13 ;  /* 0x000000ffff037224 */ /* 0x000fe400078e000d */
[----:B------:R-:W-:Y:S05]  /*1190*/  RET.REL.NODEC R10 `(_Z4calcPdS_) ;  /* 0xffffffec0a987950 */ /* 0x000fea0003c3ffff */
.L_x_18:
[----:B------:R-:W-:-:S00]  /*11a0*/  BRA `(.L_x_18) ;  /* 0xfffffffc00fc7947 */ /* 0x000fc0000383ffff */
[----:B------:R-:W-:-:S00]  /*11b0*/  NOP ;  /* 0x0000000000007918 */ /* 0x000fc00000000000 */
        /* <DEDUP_REMOVED lines=12> */
.L_x_19:


//--------------------- .nv.shared.reserved.0     --------------------------
	.section	.nv.shared.reserved.0,"aw",@nobits
	.weak		__nv_reservedSMEM_offset_0_alias
	.size		__nv_reservedSMEM_offset_0_alias, 0, 64
	.other		__nv_reservedSMEM_offset_0_alias,@"STO_CUDA_RESERVED_SHARED STV_DEFAULT"
__nv_reservedSMEM_offset_0_alias:
	.zero		0
	.zero		64


//--------------------- .nv.constant0._Z4calcPdS_ --------------------------
	.section	.nv.constant0._Z4calcPdS_,"a",@progbits
	.sectionflags	@""
	.align	4
.nv.constant0._Z4calcPdS_:
	.zero		912


//--------------------- SYMBOLS --------------------------

	.type		.nv.reservedSmem.offset0,@object
	.size		.nv.reservedSmem.offset0,0x4
